//
// Generated by NVIDIA NVVM Compiler
//
// Compiler Build ID: CL-36424714
// Cuda compilation tools, release 13.0, V13.0.88
// Based on NVVM 20.0.0
//

.version 9.0
.target sm_100
.address_size 64

	// .globl	_Z29Sum_vec_on_GPU_without_sharedPfS_i
.extern .shared .align 16 .b8 s_array[];

.visible .entry _Z29Sum_vec_on_GPU_without_sharedPfS_i(
	.param .u64 .ptr .align 1 _Z29Sum_vec_on_GPU_without_sharedPfS_i_param_0,
	.param .u64 .ptr .align 1 _Z29Sum_vec_on_GPU_without_sharedPfS_i_param_1,
	.param .u32 _Z29Sum_vec_on_GPU_without_sharedPfS_i_param_2
)
{
	.reg .pred 	%p<6>;
	.reg .b32 	%r<13>;
	.reg .b32 	%f<3>;
	.reg .b64 	%rd<13>;

	ld.param.u64 	%rd4, [_Z29Sum_vec_on_GPU_without_sharedPfS_i_param_0];
	ld.param.u64 	%rd3, [_Z29Sum_vec_on_GPU_without_sharedPfS_i_param_1];
	ld.param.u32 	%r6, [_Z29Sum_vec_on_GPU_without_sharedPfS_i_param_2];
	cvta.to.global.u64 	%rd5, %rd4;
	mov.u32 	%r1, %tid.x;
	mov.u32 	%r2, %ntid.x;
	mov.u32 	%r3, %ctaid.x;
	mul.lo.s32 	%r7, %r2, %r3;
	add.s32 	%r8, %r7, %r1;
	mul.wide.u32 	%rd6, %r7, 4;
	add.s64 	%rd1, %rd5, %rd6;
	setp.gt.s32 	%p1, %r8, %r6;
	@%p1 bra 	$L__BB0_8;
	setp.lt.u32 	%p2, %r2, 2;
	@%p2 bra 	$L__BB0_6;
	mul.wide.u32 	%rd7, %r1, 4;
	add.s64 	%rd2, %rd1, %rd7;
	mov.b32 	%r12, 1;
$L__BB0_3:
	shl.b32 	%r5, %r12, 1;
	add.s32 	%r10, %r5, -1;
	and.b32  	%r11, %r10, %r1;
	setp.ne.s32 	%p3, %r11, 0;
	@%p3 bra 	$L__BB0_5;
	mul.wide.s32 	%rd8, %r12, 4;
	add.s64 	%rd9, %rd2, %rd8;
	ld.global.f32 	%f1, [%rd9];
	st.global.f32 	[%rd2], %f1;
$L__BB0_5:
	bar.sync 	0;
	setp.lt.u32 	%p4, %r5, %r2;
	mov.u32 	%r12, %r5;
	@%p4 bra 	$L__BB0_3;
$L__BB0_6:
	setp.ne.s32 	%p5, %r1, 0;
	@%p5 bra 	$L__BB0_8;
	ld.global.f32 	%f2, [%rd1];
	cvta.to.global.u64 	%rd10, %rd3;
	mul.wide.u32 	%rd11, %r3, 4;
	add.s64 	%rd12, %rd10, %rd11;
	st.global.f32 	[%rd12], %f2;
$L__BB0_8:
	ret;

}
	// .globl	_Z26Sum_vec_on_GPU_with_sharedPfS_i
.visible .entry _Z26Sum_vec_on_GPU_with_sharedPfS_i(
	.param .u64 .ptr .align 1 _Z26Sum_vec_on_GPU_with_sharedPfS_i_param_0,
	.param .u64 .ptr .align 1 _Z26Sum_vec_on_GPU_with_sharedPfS_i_param_1,
	.param .u32 _Z26Sum_vec_on_GPU_with_sharedPfS_i_param_2
)
{
	.reg .pred 	%p<8>;
	.reg .b32 	%r<23>;
	.reg .b32 	%f<4>;
	.reg .b64 	%rd<15>;

	ld.param.u64 	%rd5, [_Z26Sum_vec_on_GPU_with_sharedPfS_i_param_0];
	ld.param.u64 	%rd4, [_Z26Sum_vec_on_GPU_with_sharedPfS_i_param_1];
	ld.param.u32 	%r13, [_Z26Sum_vec_on_GPU_with_sharedPfS_i_param_2];
	cvta.to.global.u64 	%rd1, %rd5;
	mov.u32 	%r1, %tid.x;
	mov.u32 	%r2, %ntid.x;
	mov.u32 	%r3, %ctaid.x;
	mul.lo.s32 	%r4, %r2, %r3;
	add.s32 	%r21, %r4, %r1;
	setp.ge.s32 	%p1, %r21, %r13;
	@%p1 bra 	$L__BB1_3;
	shl.b32 	%r14, %r1, 2;
	mov.u32 	%r15, s_array;
	add.s32 	%r6, %r15, %r14;
	mov.u32 	%r16, %nctaid.x;
	mul.lo.s32 	%r7, %r2, %r16;
$L__BB1_2:
	mul.wide.s32 	%rd6, %r21, 4;
	add.s64 	%rd7, %rd1, %rd6;
	ld.global.f32 	%f1, [%rd7];
	st.shared.f32 	[%r6], %f1;
	add.s32 	%r21, %r21, %r7;
	bar.sync 	0;
	setp.lt.s32 	%p2, %r21, %r13;
	@%p2 bra 	$L__BB1_2;
$L__BB1_3:
	setp.gt.s32 	%p3, %r21, %r13;
	@%p3 bra 	$L__BB1_11;
	mul.wide.u32 	%rd8, %r4, 4;
	add.s64 	%rd2, %rd1, %rd8;
	setp.lt.u32 	%p4, %r2, 2;
	@%p4 bra 	$L__BB1_9;
	mul.wide.u32 	%rd9, %r1, 4;
	add.s64 	%rd3, %rd2, %rd9;
	mov.b32 	%r22, 1;
$L__BB1_6:
	shl.b32 	%r12, %r22, 1;
	add.s32 	%r18, %r12, -1;
	and.b32  	%r19, %r18, %r1;
	setp.ne.s32 	%p5, %r19, 0;
	@%p5 bra 	$L__BB1_8;
	mul.wide.s32 	%rd10, %r22, 4;
	add.s64 	%rd11, %rd3, %rd10;
	ld.global.f32 	%f2, [%rd11];
	st.global.f32 	[%rd3], %f2;
$L__BB1_8:
	bar.sync 	0;
	setp.lt.u32 	%p6, %r12, %r2;
	mov.u32 	%r22, %r12;
	@%p6 bra 	$L__BB1_6;
$L__BB1_9:
	setp.ne.s32 	%p7, %r1, 0;
	@%p7 bra 	$L__BB1_11;
	ld.global.f32 	%f3, [%rd2];
	cvta.to.global.u64 	%rd12, %rd4;
	mul.wide.u32 	%rd13, %r3, 4;
	add.s64 	%rd14, %rd12, %rd13;
	st.global.f32 	[%rd14], %f3;
$L__BB1_11:
	ret;

}


// ===== COMPILED SASS (sm_100) =====

	.target	sm_100

	.elftype	@"ET_EXEC"


//--------------------- .note.nv.tkinfo           --------------------------
	.section	.note.nv.tkinfo,"",@"SHT_NOTE"
	.sectionflags	@"SHF_NOTE_NV_TKINFO"
	.tkinfo
        /*0018*/ 	.word	0x00000002
        /*0030*/ 	.string	""
        /*0030*/ 	.string	"ptxas"
        /*0030*/ 	.string	"Cuda compilation tools, release 13.0, V13.0.88"
        /*0030*/ 	.string	"Build cuda_13.0.r13.0/compiler.36424714_0"
        /*0030*/ 	.string	"-arch sm_100 -m 64 "



//--------------------- .note.nv.cuinfo           --------------------------
	.section	.note.nv.cuinfo,"",@"SHT_NOTE"
	.sectionflags	@"SHF_NOTE_NV_CUINFO"
        /*0018*/ 	.short	0x0002
        /*001a*/ 	.short	0x0064
        /*001c*/ 	.short	0x0082
	.zero		2


//--------------------- .nv.info                  --------------------------
	.section	.nv.info,"",@"SHT_CUDA_INFO"
	.align	4


	//----- nvinfo : EIATTR_REGCOUNT
	.align		4
        /*0000*/ 	.byte	0x04, 0x2f
        /*0002*/ 	.short	(.L_1 - .L_0)
	.align		4
.L_0:
        /*0004*/ 	.word	index@(_Z29Sum_vec_on_GPU_without_sharedPfS_i)
        /*0008*/ 	.word	0x0000000e


	//----- nvinfo : EIATTR_FRAME_SIZE
	.align		4
.L_1:
        /*000c*/ 	.byte	0x04, 0x11
        /*000e*/ 	.short	(.L_3 - .L_2)
	.align		4
.L_2:
        /*0010*/ 	.word	index@(_Z29Sum_vec_on_GPU_without_sharedPfS_i)
        /*0014*/ 	.word	0x00000000


	//----- nvinfo : EIATTR_REGCOUNT
	.align		4
.L_3:
        /*0018*/ 	.byte	0x04, 0x2f
        /*001a*/ 	.short	(.L_5 - .L_4)
	.align		4
.L_4:
        /*001c*/ 	.word	index@(_Z26Sum_vec_on_GPU_with_sharedPfS_i)
        /*0020*/ 	.word	0x00000010


	//----- nvinfo : EIATTR_FRAME_SIZE
	.align		4
.L_5:
        /*0024*/ 	.byte	0x04, 0x11
        /*0026*/ 	.short	(.L_7 - .L_6)
	.align		4
.L_6:
        /*0028*/ 	.word	index@(_Z26Sum_vec_on_GPU_with_sharedPfS_i)
        /*002c*/ 	.word	0x00000000


	//----- nvinfo : EIATTR_MIN_STACK_SIZE
	.align		4
.L_7:
        /*0030*/ 	.byte	0x04, 0x12
        /*0032*/ 	.short	(.L_9 - .L_8)
	.align		4
.L_8:
        /*0034*/ 	.word	index@(_Z26Sum_vec_on_GPU_with_sharedPfS_i)
        /*0038*/ 	.word	0x00000000


	//----- nvinfo : EIATTR_MIN_STACK_SIZE
	.align		4
.L_9:
        /*003c*/ 	.byte	0x04, 0x12
        /*003e*/ 	.short	(.L_11 - .L_10)
	.align		4
.L_10:
        /*0040*/ 	.word	index@(_Z29Sum_vec_on_GPU_without_sharedPfS_i)
        /*0044*/ 	.word	0x00000000
.L_11:


//--------------------- .nv.compat                --------------------------
	.section	.nv.compat,"",@"SHT_CUDA_COMPAT_INFO"
	.align	4
        /*0000*/ 	.byte	0x02, 0x09, 0x00, 0x00, 0x02, 0x02, 0x01, 0x00, 0x02, 0x05, 0x05, 0x00, 0x03, 0x07, 0x01, 0x01
        /*0010*/ 	.byte	0x02, 0x03, 0x00, 0x00, 0x02, 0x06, 0x01, 0x00, 0x04, 0x0b, 0x08, 0x00, 0x09, 0x00, 0x00, 0x00
        /*0020*/ 	.byte	0x00, 0x00, 0x00, 0x00


//--------------------- .nv.info._Z26Sum_vec_on_GPU_with_sharedPfS_i --------------------------
	.section	.nv.info._Z26Sum_vec_on_GPU_with_sharedPfS_i,"",@"SHT_CUDA_INFO"
	.sectionflags	@""
	.align	4


	//----- nvinfo : EIATTR_CUDA_API_VERSION
	.align		4
        /*0000*/ 	.byte	0x04, 0x37
        /*0002*/ 	.short	(.L_13 - .L_12)
.L_12:
        /*0004*/ 	.word	0x00000082


	//----- nvinfo : EIATTR_KPARAM_INFO
	.align		4
.L_13:
        /*0008*/ 	.byte	0x04, 0x17
        /*000a*/ 	.short	(.L_15 - .L_14)
.L_14:
        /*000c*/ 	.word	0x00000000
        /*0010*/ 	.short	0x0002
        /*0012*/ 	.short	0x0010
        /*0014*/ 	.byte	0x00, 0xf0, 0x11, 0x00


	//----- nvinfo : EIATTR_KPARAM_INFO
	.align		4
.L_15:
        /*0018*/ 	.byte	0x04, 0x17
        /*001a*/ 	.short	(.L_17 - .L_16)
.L_16:
        /*001c*/ 	.word	0x00000000
        /*0020*/ 	.short	0x0001
        /*0022*/ 	.short	0x0008
        /*0024*/ 	.byte	0x00, 0xf5, 0x21, 0x00


	//----- nvinfo : EIATTR_KPARAM_INFO
	.align		4
.L_17:
        /*0028*/ 	.byte	0x04, 0x17
        /*002a*/ 	.short	(.L_19 - .L_18)
.L_18:
        /*002c*/ 	.word	0x00000000
        /*0030*/ 	.short	0x0000
        /*0032*/ 	.short	0x0000
        /*0034*/ 	.byte	0x00, 0xf5, 0x21, 0x00


	//----- nvinfo : EIATTR_SPARSE_MMA_MASK
	.align		4
.L_19:
        /*0038*/ 	.byte	0x03, 0x50
        /*003a*/ 	.short	0x0000


	//----- nvinfo : EIATTR_MAXREG_COUNT
	.align		4
        /*003c*/ 	.byte	0x03, 0x1b
        /*003e*/ 	.short	0x00ff


	//----- nvinfo : EIATTR_NUM_BARRIERS
	.align		4
        /*0040*/ 	.byte	0x02, 0x4c
        /*0042*/ 	.byte	0x01
	.zero		1


	//----- nvinfo : EIATTR_MERCURY_ISA_VERSION
	.align		4
        /*0044*/ 	.byte	0x03, 0x5f
        /*0046*/ 	.short	0x0101


	//----- nvinfo : EIATTR_VRC_CTA_INIT_COUNT
	.align		4
        /*0048*/ 	.byte	0x02, 0x4a
	.zero		1
	.zero		1


	//----- nvinfo : EIATTR_EXIT_INSTR_OFFSETS
	.align		4
        /*004c*/ 	.byte	0x04, 0x1c
        /*004e*/ 	.short	(.L_21 - .L_20)


	//   ....[0]....
.L_20:
        /*0050*/ 	.word	0x000001a0


	//   ....[1]....
        /*0054*/ 	.word	0x000002e0


	//   ....[2]....
        /*0058*/ 	.word	0x00000330


	//----- nvinfo : EIATTR_CRS_STACK_SIZE
	.align		4
.L_21:
        /*005c*/ 	.byte	0x04, 0x1e
        /*005e*/ 	.short	(.L_23 - .L_22)
.L_22:
        /*0060*/ 	.word	0x00000000


	//----- nvinfo : EIATTR_CBANK_PARAM_SIZE
	.align		4
.L_23:
        /*0064*/ 	.byte	0x03, 0x19
        /*0066*/ 	.short	0x0014


	//----- nvinfo : EIATTR_PARAM_CBANK
	.align		4
        /*0068*/ 	.byte	0x04, 0x0a
        /*006a*/ 	.short	(.L_25 - .L_24)
	.align		4
.L_24:
        /*006c*/ 	.word	index@(.nv.constant0._Z26Sum_vec_on_GPU_with_sharedPfS_i)
        /*0070*/ 	.short	0x0380
        /*0072*/ 	.short	0x0014


	//----- nvinfo : EIATTR_SW_WAR
	.align		4
.L_25:
        /*0074*/ 	.byte	0x04, 0x36
        /*0076*/ 	.short	(.L_27 - .L_26)
.L_26:
        /*0078*/ 	.word	0x00000008
.L_27:


//--------------------- .nv.info._Z29Sum_vec_on_GPU_without_sharedPfS_i --------------------------
	.section	.nv.info._Z29Sum_vec_on_GPU_without_sharedPfS_i,"",@"SHT_CUDA_INFO"
	.sectionflags	@""
	.align	4


	//----- nvinfo : EIATTR_CUDA_API_VERSION
	.align		4
        /*0000*/ 	.byte	0x04, 0x37
        /*0002*/ 	.short	(.L_29 - .L_28)
.L_28:
        /*0004*/ 	.word	0x00000082


	//----- nvinfo : EIATTR_KPARAM_INFO
	.align		4
.L_29:
        /*0008*/ 	.byte	0x04, 0x17
        /*000a*/ 	.short	(.L_31 - .L_30)
.L_30:
        /*000c*/ 	.word	0x00000000
        /*0010*/ 	.short	0x0002
        /*0012*/ 	.short	0x0010
        /*0014*/ 	.byte	0x00, 0xf0, 0x11, 0x00


	//----- nvinfo : EIATTR_KPARAM_INFO
	.align		4
.L_31:
        /*0018*/ 	.byte	0x04, 0x17
        /*001a*/ 	.short	(.L_33 - .L_32)
.L_32:
        /*001c*/ 	.word	0x00000000
        /*0020*/ 	.short	0x0001
        /*0022*/ 	.short	0x0008
        /*0024*/ 	.byte	0x00, 0xf5, 0x21, 0x00


	//----- nvinfo : EIATTR_KPARAM_INFO
	.align		4
.L_33:
        /*0028*/ 	.byte	0x04, 0x17
        /*002a*/ 	.short	(.L_35 - .L_34)
.L_34:
        /*002c*/ 	.word	0x00000000
        /*0030*/ 	.short	0x0000
        /*0032*/ 	.short	0x0000
        /*0034*/ 	.byte	0x00, 0xf5, 0x21, 0x00


	//----- nvinfo : EIATTR_SPARSE_MMA_MASK
	.align		4
.L_35:
        /*0038*/ 	.byte	0x03, 0x50
        /*003a*/ 	.short	0x0000


	//----- nvinfo : EIATTR_MAXREG_COUNT
	.align		4
        /*003c*/ 	.byte	0x03, 0x1b
        /*003e*/ 	.short	0x00ff


	//----- nvinfo : EIATTR_NUM_BARRIERS
	.align		4
        /*0040*/ 	.byte	0x02, 0x4c
        /*0042*/ 	.byte	0x01
	.zero		1


	//----- nvinfo : EIATTR_MERCURY_ISA_VERSION
	.align		4
        /*0044*/ 	.byte	0x03, 0x5f
        /*0046*/ 	.short	0x0101


	//----- nvinfo : EIATTR_VRC_CTA_INIT_COUNT
	.align		4
        /*0048*/ 	.byte	0x02, 0x4a
	.zero		1
	.zero		1


	//----- nvinfo : EIATTR_EXIT_INSTR_OFFSETS
	.align		4
        /*004c*/ 	.byte	0x04, 0x1c
        /*004e*/ 	.short	(.L_37 - .L_36)


	//   ....[0]....
.L_36:
        /*0050*/ 	.word	0x00000090


	//   ....[1]....
        /*0054*/ 	.word	0x000001e0


	//   ....[2]....
        /*0058*/ 	.word	0x00000230


	//----- nvinfo : EIATTR_CRS_STACK_SIZE
	.align		4
.L_37:
        /*005c*/ 	.byte	0x04, 0x1e
        /*005e*/ 	.short	(.L_39 - .L_38)
.L_38:
        /*0060*/ 	.word	0x00000000


	//----- nvinfo : EIATTR_CBANK_PARAM_SIZE
	.align		4
.L_39:
        /*0064*/ 	.byte	0x03, 0x19
        /*0066*/ 	.short	0x0014


	//----- nvinfo : EIATTR_PARAM_CBANK
	.align		4
        /*0068*/ 	.byte	0x04, 0x0a
        /*006a*/ 	.short	(.L_41 - .L_40)
	.align		4
.L_40:
        /*006c*/ 	.word	index@(.nv.constant0._Z29Sum_vec_on_GPU_without_sharedPfS_i)
        /*0070*/ 	.short	0x0380
        /*0072*/ 	.short	0x0014


	//----- nvinfo : EIATTR_SW_WAR
	.align		4
.L_41:
        /*0074*/ 	.byte	0x04, 0x36
        /*0076*/ 	.short	(.L_43 - .L_42)
.L_42:
        /*0078*/ 	.word	0x00000008
.L_43:


//--------------------- .nv.callgraph             --------------------------
	.section	.nv.callgraph,"",@"SHT_CUDA_CALLGRAPH"
	.align	4
	.sectionentsize	8
	.align		4
        /*0000*/ 	.word	0x00000000
	.align		4
        /*0004*/ 	.word	0xffffffff
	.align		4
        /*0008*/ 	.word	0x00000000
	.align		4
        /*000c*/ 	.word	0xfffffffe
	.align		4
        /*0010*/ 	.word	0x00000000
	.align		4
        /*0014*/ 	.word	0xfffffffd
	.align		4
        /*0018*/ 	.word	0x00000000
	.align		4
        /*001c*/ 	.word	0xfffffffc


//--------------------- .text._Z26Sum_vec_on_GPU_with_sharedPfS_i --------------------------
	.section	.text._Z26Sum_vec_on_GPU_with_sharedPfS_i,"ax",@progbits
	.align	128
        .global         _Z26Sum_vec_on_GPU_with_sharedPfS_i
        .type           _Z26Sum_vec_on_GPU_with_sharedPfS_i,@function
        .size           _Z26Sum_vec_on_GPU_with_sharedPfS_i,(.L_x_11 - _Z26Sum_vec_on_GPU_with_sharedPfS_i)
        .other          _Z26Sum_vec_on_GPU_with_sharedPfS_i,@"STO_CUDA_ENTRY STV_DEFAULT"
_Z26Sum_vec_on_GPU_with_sharedPfS_i:
.text._Z26Sum_vec_on_GPU_with_sharedPfS_i:
[----:B------:R-:W-:Y:S01]  /*0000*/  LDC R1, c[0x0][0x37c] ;  /* 0x0000df00ff017b82 */ /* 0x000fe20000000800 */
[----:B------:R-:W0:Y:S01]  /*0010*/  S2R R13, SR_CTAID.X ;  /* 0x00000000000d7919 */ /* 0x000e220000002500 */
[----:B------:R-:W0:Y:S01]  /*0020*/  LDCU UR8, c[0x0][0x360] ;  /* 0x00006c00ff0877ac */ /* 0x000e220008000800 */
[----:B------:R-:W1:Y:S01]  /*0030*/  S2R R11, SR_TID.X ;  /* 0x00000000000b7919 */ /* 0x000e620000002100 */
[----:B------:R-:W2:Y:S01]  /*0040*/  LDCU UR9, c[0x0][0x390] ;  /* 0x00007200ff0977ac */ /* 0x000ea20008000800 */
[----:B------:R-:W3:Y:S01]  /*0050*/  LDCU.64 UR6, c[0x0][0x358] ;  /* 0x00006b00ff0677ac */ /* 0x000ee20008000a00 */
[----:B0-----:R-:W-:-:S04]  /*0060*/  IMAD R7, R13, UR8, RZ ;  /* 0x000000080d077c24 */ /* 0x001fc8000f8e02ff */
[----:B-1----:R-:W-:-:S05]  /*0070*/  IMAD.IADD R9, R7, 0x1, R11 ;  /* 0x0000000107097824 */ /* 0x002fca00078e020b */
[----:B--2---:R-:W-:-:S13]  /*0080*/  ISETP.GE.AND P0, PT, R9, UR9, PT ;  /* 0x0000000909007c0c */ /* 0x004fda000bf06270 */
[----:B---3--:R-:W-:Y:S05]  /*0090*/  @P0 BRA `(.L_x_0) ;  /* 0x00000000003c0947 */ /* 0x008fea0003800000 */
[----:B------:R-:W0:Y:S01]  /*00a0*/  S2UR UR5, SR_CgaCtaId ;  /* 0x00000000000579c3 */ /* 0x000e220000008800 */
[----:B------:R-:W-:-:S07]  /*00b0*/  UMOV UR4, 0x400 ;  /* 0x0000040000047882 */ /* 0x000fce0000000000 */
[----:B------:R-:W1:Y:S08]  /*00c0*/  LDC R6, c[0x0][0x370] ;  /* 0x0000dc00ff067b82 */ /* 0x000e700000000800 */
[----:B------:R-:W2:Y:S01]  /*00d0*/  LDC.64 R4, c[0x0][0x380] ;  /* 0x0000e000ff047b82 */ /* 0x000ea20000000a00 */
[----:B0-----:R-:W-:-:S06]  /*00e0*/  ULEA UR4, UR5, UR4, 0x18 ;  /* 0x0000000405047291 */ /* 0x001fcc000f8ec0ff */
[----:B------:R-:W-:Y:S01]  /*00f0*/  LEA R0, R11, UR4, 0x2 ;  /* 0x000000040b007c11 */ /* 0x000fe2000f8e10ff */
[----:B-1----:R-:W-:-:S07]  /*0100*/  IMAD R6, R6, UR8, RZ ;  /* 0x0000000806067c24 */ /* 0x002fce000f8e02ff */
.L_x_1:
[----:B0-2---:R-:W-:-:S06]  /*0110*/  IMAD.WIDE R2, R9, 0x4, R4 ;  /* 0x0000000409027825 */ /* 0x005fcc00078e0204 */
[----:B------:R-:W2:Y:S01]  /*0120*/  LDG.E R3, desc[UR6][R2.64] ;  /* 0x0000000602037981 */ /* 0x000ea2000c1e1900 */
[----:B------:R-:W-:Y:S01]  /*0130*/  IMAD.IADD R9, R6, 0x1, R9 ;  /* 0x0000000106097824 */ /* 0x000fe200078e0209 */
[----:B------:R-:W-:Y:S05]  /*0140*/  WARPSYNC.ALL ;  /* 0x0000000000007948 */ /* 0x000fea0003800000 */
[----:B------:R-:W-:Y:S01]  /*0150*/  ISETP.GE.AND P0, PT, R9, UR9, PT ;  /* 0x0000000909007c0c */ /* 0x000fe2000bf06270 */
[----:B--2---:R0:W-:Y:S01]  /*0160*/  STS [R0], R3 ;  /* 0x0000000300007388 */ /* 0x0041e20000000800 */
[----:B------:R-:W-:Y:S11]  /*0170*/  BAR.SYNC.DEFER_BLOCKING 0x0 ;  /* 0x0000000000007b1d */ /* 0x000ff60000010000 */
[----:B------:R-:W-:Y:S05]  /*0180*/  @!P0 BRA `(.L_x_1) ;  /* 0xfffffffc00e08947 */ /* 0x000fea000383ffff */
.L_x_0:
[----:B------:R-:W-:-:S13]  /*0190*/  ISETP.GT.AND P0, PT, R9, UR9, PT ;  /* 0x0000000909007c0c */ /* 0x000fda000bf04270 */
[----:B------:R-:W-:Y:S05]  /*01a0*/  @P0 EXIT ;  /* 0x000000000000094d */ /* 0x000fea0003800000 */
[----:B0-----:R-:W0:Y:S01]  /*01b0*/  LDC.64 R2, c[0x0][0x380] ;  /* 0x0000e000ff027b82 */ /* 0x001e220000000a00 */
[----:B------:R-:W-:Y:S01]  /*01c0*/  UISETP.GE.U32.AND UP0, UPT, UR8, 0x2, UPT ;  /* 0x000000020800788c */ /* 0x000fe2000bf06070 */
[----:B0-----:R-:W-:-:S08]  /*01d0*/  IMAD.WIDE.U32 R2, R7, 0x4, R2 ;  /* 0x0000000407027825 */ /* 0x001fd000078e0002 */
[----:B------:R-:W-:Y:S05]  /*01e0*/  BRA.U !UP0, `(.L_x_2) ;  /* 0x0000000108387547 */ /* 0x000fea000b800000 */
[----:B------:R-:W-:Y:S02]  /*01f0*/  HFMA2 R7, -RZ, RZ, 0, 5.9604644775390625e-08 ;  /* 0x00000001ff077431 */ /* 0x000fe400000001ff */
[----:B------:R-:W-:-:S07]  /*0200*/  IMAD.WIDE.U32 R4, R11, 0x4, R2 ;  /* 0x000000040b047825 */ /* 0x000fce00078e0002 */
.L_x_4:
[----:B------:R-:W-:-:S05]  /*0210*/  IMAD.SHL.U32 R8, R7, 0x2, RZ ;  /* 0x0000000207087824 */ /* 0x000fca00078e00ff */
[----:B------:R-:W-:-:S04]  /*0220*/  IADD3 R0, PT, PT, R8, -0x1, RZ ;  /* 0xffffffff08007810 */ /* 0x000fc80007ffe0ff */
[----:B------:R-:W-:-:S13]  /*0230*/  LOP3.LUT P0, RZ, R0, R11, RZ, 0xc0, !PT ;  /* 0x0000000b00ff7212 */ /* 0x000fda000780c0ff */
[----:B------:R-:W-:Y:S05]  /*0240*/  @P0 BRA `(.L_x_3) ;  /* 0x00000000000c0947 */ /* 0x000fea0003800000 */
[----:B------:R-:W-:-:S06]  /*0250*/  IMAD.WIDE R6, R7, 0x4, R4 ;  /* 0x0000000407067825 */ /* 0x000fcc00078e0204 */
[----:B------:R-:W2:Y:S04]  /*0260*/  LDG.E R7, desc[UR6][R6.64] ;  /* 0x0000000606077981 */ /* 0x000ea8000c1e1900 */
[----:B--2---:R0:W-:Y:S02]  /*0270*/  STG.E desc[UR6][R4.64], R7 ;  /* 0x0000000704007986 */ /* 0x0041e4000c101906 */
.L_x_3:
[----:B------:R-:W-:Y:S01]  /*0280*/  ISETP.GE.U32.AND P0, PT, R8, UR8, PT ;  /* 0x0000000808007c0c */ /* 0x000fe2000bf06070 */
[----:B------:R-:W-:Y:S05]  /*0290*/  WARPSYNC.ALL ;  /* 0x0000000000007948 */ /* 0x000fea0003800000 */
[----:B------:R-:W-:Y:S01]  /*02a0*/  BAR.SYNC.DEFER_BLOCKING 0x0 ;  /* 0x0000000000007b1d */ /* 0x000fe20000010000 */
[----:B0-----:R-:W-:-:S06]  /*02b0*/  MOV R7, R8 ;  /* 0x0000000800077202 */ /* 0x001fcc0000000f00 */
[----:B------:R-:W-:Y:S05]  /*02c0*/  @!P0 BRA `(.L_x_4) ;  /* 0xfffffffc00d08947 */ /* 0x000fea000383ffff */
.L_x_2:
[----:B------:R-:W-:-:S13]  /*02d0*/  ISETP.NE.AND P0, PT, R11, RZ, PT ;  /* 0x000000ff0b00720c */ /* 0x000fda0003f05270 */
[----:B------:R-:W-:Y:S05]  /*02e0*/  @P0 EXIT ;  /* 0x000000000000094d */ /* 0x000fea0003800000 */
[----:B------:R-:W2:Y:S01]  /*02f0*/  LDG.E R3, desc[UR6][R2.64] ;  /* 0x0000000602037981 */ /* 0x000ea2000c1e1900 */
[----:B------:R-:W0:Y:S02]  /*0300*/  LDC.64 R4, c[0x0][0x388] ;  /* 0x0000e200ff047b82 */ /* 0x000e240000000a00 */
[----:B0-----:R-:W-:-:S05]  /*0310*/  IMAD.WIDE.U32 R4, R13, 0x4, R4 ;  /* 0x000000040d047825 */ /* 0x001fca00078e0004 */
[----:B--2---:R-:W-:Y:S01]  /*0320*/  STG.E desc[UR6][R4.64], R3 ;  /* 0x0000000304007986 */ /* 0x004fe2000c101906 */
[----:B------:R-:W-:Y:S05]  /*0330*/  EXIT ;  /* 0x000000000000794d */ /* 0x000fea0003800000 */
.L_x_5:
[----:B------:R-:W-:-:S00]  /*0340*/  BRA `(.L_x_5) ;  /* 0xfffffffc00fc7947 */ /* 0x000fc0000383ffff */
[----:B------:R-:W-:-:S00]  /*0350*/  NOP ;  /* 0x0000000000007918 */ /* 0x000fc00000000000 */
        /* <DEDUP_REMOVED lines=10> */
.L_x_11:


//--------------------- .text._Z29Sum_vec_on_GPU_without_sharedPfS_i --------------------------
	.section	.text._Z29Sum_vec_on_GPU_without_sharedPfS_i,"ax",@progbits
	.align	128
        .global         _Z29Sum_vec_on_GPU_without_sharedPfS_i
        .type           _Z29Sum_vec_on_GPU_without_sharedPfS_i,@function
        .size           _Z29Sum_vec_on_GPU_without_sharedPfS_i,(.L_x_12 - _Z29Sum_vec_on_GPU_without_sharedPfS_i)
        .other          _Z29Sum_vec_on_GPU_without_sharedPfS_i,@"STO_CUDA_ENTRY STV_DEFAULT"
_Z29Sum_vec_on_GPU_without_sharedPfS_i:
.text._Z29Sum_vec_on_GPU_without_sharedPfS_i:
[----:B------:R-:W-:Y:S01]  /*0000*/  LDC R1, c[0x0][0x37c] ;  /* 0x0000df00ff017b82 */ /* 0x000fe20000000800 */
[----:B------:R-:W0:Y:S01]  /*0010*/  S2R R11, SR_CTAID.X ;  /* 0x00000000000b7919 */ /* 0x000e220000002500 */
[----:B------:R-:W0:Y:S06]  /*0020*/  LDCU UR4, c[0x0][0x360] ;  /* 0x00006c00ff0477ac */ /* 0x000e2c0008000800 */
[----:B------:R-:W1:Y:S01]  /*0030*/  LDC.64 R2, c[0x0][0x380] ;  /* 0x0000e000ff027b82 */ /* 0x000e620000000a00 */
[----:B------:R-:W2:Y:S01]  /*0040*/  S2R R9, SR_TID.X ;  /* 0x0000000000097919 */ /* 0x000ea20000002100 */
[----:B------:R-:W3:Y:S01]  /*0050*/  LDCU UR5, c[0x0][0x390] ;  /* 0x00007200ff0577ac */ /* 0x000ee20008000800 */
[----:B0-----:R-:W-:-:S05]  /*0060*/  IMAD R5, R11, UR4, RZ ;  /* 0x000000040b057c24 */ /* 0x001fca000f8e02ff */
[----:B--2---:R-:W-:-:S04]  /*0070*/  IADD3 R0, PT, PT, R5, R9, RZ ;  /* 0x0000000905007210 */ /* 0x004fc80007ffe0ff */
[----:B---3--:R-:W-:-:S13]  /*0080*/  ISETP.GT.AND P0, PT, R0, UR5, PT ;  /* 0x0000000500007c0c */ /* 0x008fda000bf04270 */
[----:B-1----:R-:W-:Y:S05]  /*0090*/  @P0 EXIT ;  /* 0x000000000000094d */ /* 0x002fea0003800000 */
[----:B------:R-:W-:Y:S01]  /*00a0*/  UISETP.GE.U32.AND UP0, UPT, UR4, 0x2, UPT ;  /* 0x000000020400788c */ /* 0x000fe2000bf06070 */
[----:B------:R-:W-:Y:S01]  /*00b0*/  IMAD.WIDE.U32 R2, R5, 0x4, R2 ;  /* 0x0000000405027825 */ /* 0x000fe200078e0002 */
[----:B------:R-:W0:Y:S07]  /*00c0*/  LDCU.64 UR6, c[0x0][0x358] ;  /* 0x00006b00ff0677ac */ /* 0x000e2e0008000a00 */
[----:B------:R-:W-:Y:S05]  /*00d0*/  BRA.U !UP0, `(.L_x_6) ;  /* 0x00000001083c7547 */ /* 0x000fea000b800000 */
[----:B------:R-:W-:Y:S02]  /*00e0*/  HFMA2 R7, -RZ, RZ, 0, 5.9604644775390625e-08 ;  /* 0x00000001ff077431 */ /* 0x000fe400000001ff */
[----:B------:R-:W-:-:S07]  /*00f0*/  IMAD.WIDE.U32 R4, R9, 0x4, R2 ;  /* 0x0000000409047825 */ /* 0x000fce00078e0002 */
.L_x_9:
[----:B------:R-:W-:Y:S01]  /*0100*/  IMAD.SHL.U32 R8, R7, 0x2, RZ ;  /* 0x0000000207087824 */ /* 0x000fe200078e00ff */
[----:B------:R-:W-:Y:S04]  /*0110*/  BSSY.RECONVERGENT B0, `(.L_x_7) ;  /* 0x0000007000007945 */ /* 0x000fe80003800200 */
[----:B------:R-:W-:-:S04]  /*0120*/  IADD3 R0, PT, PT, R8, -0x1, RZ ;  /* 0xffffffff08007810 */ /* 0x000fc80007ffe0ff */
[----:B------:R-:W-:-:S13]  /*0130*/  LOP3.LUT P0, RZ, R0, R9, RZ, 0xc0, !PT ;  /* 0x0000000900ff7212 */ /* 0x000fda000780c0ff */
[----:B------:R-:W-:Y:S05]  /*0140*/  @P0 BRA `(.L_x_8) ;  /* 0x00000000000c0947 */ /* 0x000fea0003800000 */
[----:B------:R-:W-:-:S06]  /*0150*/  IMAD.WIDE R6, R7, 0x4, R4 ;  /* 0x0000000407067825 */ /* 0x000fcc00078e0204 */
[----:B0-----:R-:W2:Y:S04]  /*0160*/  LDG.E R7, desc[UR6][R6.64] ;  /* 0x0000000606077981 */ /* 0x001ea8000c1e1900 */
[----:B--2---:R1:W-:Y:S02]  /*0170*/  STG.E desc[UR6][R4.64], R7 ;  /* 0x0000000704007986 */ /* 0x0043e4000c101906 */
.L_x_8:
[----:B0-----:R-:W-:Y:S05]  /*0180*/  BSYNC.RECONVERGENT B0 ;  /* 0x0000000000007941 */ /* 0x001fea0003800200 */
.L_x_7:
[----:B------:R-:W-:Y:S01]  /*0190*/  BAR.SYNC.DEFER_BLOCKING 0x0 ;  /* 0x0000000000007b1d */ /* 0x000fe20000010000 */
[----:B------:R-:W-:Y:S01]  /*01a0*/  ISETP.GE.U32.AND P0, PT, R8, UR4, PT ;  /* 0x0000000408007c0c */ /* 0x000fe2000bf06070 */
[----:B-1----:R-:W-:-:S12]  /*01b0*/  IMAD.MOV.U32 R7, RZ, RZ, R8 ;  /* 0x000000ffff077224 */ /* 0x002fd800078e0008 */
[----:B------:R-:W-:Y:S05]  /*01c0*/  @!P0 BRA `(.L_x_9) ;  /* 0xfffffffc00cc8947 */ /* 0x000fea000383ffff */
.L_x_6:
[----:B------:R-:W-:-:S13]  /*01d0*/  ISETP.NE.AND P0, PT, R9, RZ, PT ;  /* 0x000000ff0900720c */ /* 0x000fda0003f05270 */
[----:B0-----:R-:W-:Y:S05]  /*01e0*/  @P0 EXIT ;  /* 0x000000000000094d */ /* 0x001fea0003800000 */
[----:B------:R-:W2:Y:S01]  /*01f0*/  LDG.E R3, desc[UR6][R2.64] ;  /* 0x0000000602037981 */ /* 0x000ea2000c1e1900 */
[----:B------:R-:W0:Y:S02]  /*0200*/  LDC.64 R4, c[0x0][0x388] ;  /* 0x0000e200ff047b82 */ /* 0x000e240000000a00 */
[----:B0-----:R-:W-:-:S05]  /*0210*/  IMAD.WIDE.U32 R4, R11, 0x4, R4 ;  /* 0x000000040b047825 */ /* 0x001fca00078e0004 */
[----:B--2---:R-:W-:Y:S01]  /*0220*/  STG.E desc[UR6][R4.64], R3 ;  /* 0x0000000304007986 */ /* 0x004fe2000c101906 */
[----:B------:R-:W-:Y:S05]  /*0230*/  EXIT ;  /* 0x000000000000794d */ /* 0x000fea0003800000 */
.L_x_10:
        /* <DEDUP_REMOVED lines=12> */
.L_x_12:


//--------------------- .nv.shared._Z26Sum_vec_on_GPU_with_sharedPfS_i --------------------------
	.section	.nv.shared._Z26Sum_vec_on_GPU_with_sharedPfS_i,"aw",@nobits
	.sectionflags	@""
	.align	16
	.zero		1024


//--------------------- .nv.shared.reserved.0     --------------------------
	.section	.nv.shared.reserved.0,"aw",@nobits
	.weak		__nv_reservedSMEM_offset_0_alias
	.size		__nv_reservedSMEM_offset_0_alias, 0, 64
	.other		__nv_reservedSMEM_offset_0_alias,@"STO_CUDA_RESERVED_SHARED STV_DEFAULT"
__nv_reservedSMEM_offset_0_alias:
	.zero		0
	.zero		64


//--------------------- .nv.shared._Z29Sum_vec_on_GPU_without_sharedPfS_i --------------------------
	.section	.nv.shared._Z29Sum_vec_on_GPU_without_sharedPfS_i,"aw",@nobits
	.sectionflags	@""
	.align	16
	.zero		1024


//--------------------- .nv.constant0._Z26Sum_vec_on_GPU_with_sharedPfS_i --------------------------
	.section	.nv.constant0._Z26Sum_vec_on_GPU_with_sharedPfS_i,"a",@progbits
	.sectionflags	@""
	.align	4
.nv.constant0._Z26Sum_vec_on_GPU_with_sharedPfS_i:
	.zero		916


//--------------------- .nv.constant0._Z29Sum_vec_on_GPU_without_sharedPfS_i --------------------------
	.section	.nv.constant0._Z29Sum_vec_on_GPU_without_sharedPfS_i,"a",@progbits
	.sectionflags	@""
	.align	4
.nv.constant0._Z29Sum_vec_on_GPU_without_sharedPfS_i:
	.zero		916


//--------------------- SYMBOLS --------------------------

	.type		.nv.reservedSmem.offset0,@object
	.size		.nv.reservedSmem.offset0,0x4
	.type		.nv.reservedSmem.cap,@object
	.size		.nv.reservedSmem.cap,0x4
